//
// Generated by NVIDIA NVVM Compiler
//
// Compiler Build ID: CL-36424714
// Cuda compilation tools, release 13.0, V13.0.88
// Based on NVVM 20.0.0
//

.version 9.0
.target sm_100
.address_size 64

	// .globl	_Z25attention_hopper_warpspecPK6__halfS1_S1_PS_iiiifb
// _ZZ25attention_hopper_warpspecPK6__halfS1_S1_PS_iiiifbE8kv_ready has been demoted
// _ZZ25attention_hopper_warpspecPK6__halfS1_S1_PS_iiiifbE11kv_consumed has been demoted

.visible .entry _Z25attention_hopper_warpspecPK6__halfS1_S1_PS_iiiifb(
	.param .u64 .ptr .align 1 _Z25attention_hopper_warpspecPK6__halfS1_S1_PS_iiiifb_param_0,
	.param .u64 .ptr .align 1 _Z25attention_hopper_warpspecPK6__halfS1_S1_PS_iiiifb_param_1,
	.param .u64 .ptr .align 1 _Z25attention_hopper_warpspecPK6__halfS1_S1_PS_iiiifb_param_2,
	.param .u64 .ptr .align 1 _Z25attention_hopper_warpspecPK6__halfS1_S1_PS_iiiifb_param_3,
	.param .u32 _Z25attention_hopper_warpspecPK6__halfS1_S1_PS_iiiifb_param_4,
	.param .u32 _Z25attention_hopper_warpspecPK6__halfS1_S1_PS_iiiifb_param_5,
	.param .u32 _Z25attention_hopper_warpspecPK6__halfS1_S1_PS_iiiifb_param_6,
	.param .u32 _Z25attention_hopper_warpspecPK6__halfS1_S1_PS_iiiifb_param_7,
	.param .f32 _Z25attention_hopper_warpspecPK6__halfS1_S1_PS_iiiifb_param_8,
	.param .u8 _Z25attention_hopper_warpspecPK6__halfS1_S1_PS_iiiifb_param_9
)
.maxntid 256
.minnctapersm 2
{
	.reg .pred 	%p<9>;
	.reg .b32 	%r<34>;
	// demoted variable
	.shared .align 4 .b8 _ZZ25attention_hopper_warpspecPK6__halfS1_S1_PS_iiiifbE8kv_ready[8];
	// demoted variable
	.shared .align 4 .b8 _ZZ25attention_hopper_warpspecPK6__halfS1_S1_PS_iiiifbE11kv_consumed[8];
	ld.param.u32 	%r14, [_Z25attention_hopper_warpspecPK6__halfS1_S1_PS_iiiifb_param_4];
	ld.param.u32 	%r15, [_Z25attention_hopper_warpspecPK6__halfS1_S1_PS_iiiifb_param_5];
	ld.param.u32 	%r13, [_Z25attention_hopper_warpspecPK6__halfS1_S1_PS_iiiifb_param_6];
	mov.u32 	%r32, %ctaid.x;
	mul.lo.s32 	%r2, %r15, %r14;
	setp.ge.s32 	%p1, %r32, %r2;
	setp.lt.s32 	%p2, %r13, 1;
	or.pred  	%p3, %p1, %p2;
	@%p3 bra 	$L__BB0_12;
	add.s32 	%r16, %r13, 63;
	shr.u32 	%r3, %r16, 6;
	mov.u32 	%r4, %nctaid.x;
	mov.u32 	%r5, %tid.x;
$L__BB0_2:
	mov.b32 	%r33, 0;
$L__BB0_3:
	setp.lt.u32 	%p4, %r5, 64;
	and.b32  	%r8, %r33, 1;
	@%p4 bra 	$L__BB0_7;
	shl.b32 	%r18, %r8, 2;
	mov.u32 	%r19, _ZZ25attention_hopper_warpspecPK6__halfS1_S1_PS_iiiifbE8kv_ready;
	add.s32 	%r9, %r19, %r18;
$L__BB0_5:
	ld.volatile.shared.u32 	%r20, [%r9];
	setp.le.s32 	%p5, %r20, %r33;
	@%p5 bra 	$L__BB0_5;
	membar.cta;
	add.s32 	%r21, %r33, 1;
	mov.u32 	%r23, _ZZ25attention_hopper_warpspecPK6__halfS1_S1_PS_iiiifbE11kv_consumed;
	add.s32 	%r24, %r23, %r18;
	st.volatile.shared.u32 	[%r24], %r21;
	bra.uni 	$L__BB0_10;
$L__BB0_7:
	shl.b32 	%r25, %r8, 2;
	mov.u32 	%r26, _ZZ25attention_hopper_warpspecPK6__halfS1_S1_PS_iiiifbE11kv_consumed;
	add.s32 	%r10, %r26, %r25;
$L__BB0_8:
	ld.volatile.shared.u32 	%r27, [%r10];
	setp.lt.s32 	%p6, %r27, %r33;
	@%p6 bra 	$L__BB0_8;
	membar.cta;
	add.s32 	%r28, %r33, 1;
	mov.u32 	%r30, _ZZ25attention_hopper_warpspecPK6__halfS1_S1_PS_iiiifbE8kv_ready;
	add.s32 	%r31, %r30, %r25;
	st.volatile.shared.u32 	[%r31], %r28;
$L__BB0_10:
	add.s32 	%r33, %r33, 1;
	setp.ne.s32 	%p7, %r33, %r3;
	@%p7 bra 	$L__BB0_3;
	add.s32 	%r32, %r32, %r4;
	setp.lt.s32 	%p8, %r32, %r2;
	@%p8 bra 	$L__BB0_2;
$L__BB0_12:
	ret;

}


// ===== COMPILED SASS (sm_100) =====

	.target	sm_100

	.elftype	@"ET_EXEC"


//--------------------- .note.nv.tkinfo           --------------------------
	.section	.note.nv.tkinfo,"",@"SHT_NOTE"
	.sectionflags	@"SHF_NOTE_NV_TKINFO"
	.tkinfo
        /*0018*/ 	.word	0x00000002
        /*0030*/ 	.string	""
        /*0030*/ 	.string	"ptxas"
        /*0030*/ 	.string	"Cuda compilation tools, release 13.0, V13.0.88"
        /*0030*/ 	.string	"Build cuda_13.0.r13.0/compiler.36424714_0"
        /*0030*/ 	.string	"-arch sm_100 -m 64 "



//--------------------- .note.nv.cuinfo           --------------------------
	.section	.note.nv.cuinfo,"",@"SHT_NOTE"
	.sectionflags	@"SHF_NOTE_NV_CUINFO"
        /*0018*/ 	.short	0x0002
        /*001a*/ 	.short	0x0064
        /*001c*/ 	.short	0x0082
	.zero		2


//--------------------- .nv.info                  --------------------------
	.section	.nv.info,"",@"SHT_CUDA_INFO"
	.align	4


	//----- nvinfo : EIATTR_REGCOUNT
	.align		4
        /*0000*/ 	.byte	0x04, 0x2f
        /*0002*/ 	.short	(.L_1 - .L_0)
	.align		4
.L_0:
        /*0004*/ 	.word	index@(_Z25attention_hopper_warpspecPK6__halfS1_S1_PS_iiiifb)
        /*0008*/ 	.word	0x0000000c


	//----- nvinfo : EIATTR_FRAME_SIZE
	.align		4
.L_1:
        /*000c*/ 	.byte	0x04, 0x11
        /*000e*/ 	.short	(.L_3 - .L_2)
	.align		4
.L_2:
        /*0010*/ 	.word	index@(_Z25attention_hopper_warpspecPK6__halfS1_S1_PS_iiiifb)
        /*0014*/ 	.word	0x00000000


	//----- nvinfo : EIATTR_MIN_STACK_SIZE
	.align		4
.L_3:
        /*0018*/ 	.byte	0x04, 0x12
        /*001a*/ 	.short	(.L_5 - .L_4)
	.align		4
.L_4:
        /*001c*/ 	.word	index@(_Z25attention_hopper_warpspecPK6__halfS1_S1_PS_iiiifb)
        /*0020*/ 	.word	0x00000000
.L_5:


//--------------------- .nv.compat                --------------------------
	.section	.nv.compat,"",@"SHT_CUDA_COMPAT_INFO"
	.align	4
        /*0000*/ 	.byte	0x02, 0x09, 0x00, 0x00, 0x02, 0x02, 0x01, 0x00, 0x02, 0x05, 0x05, 0x00, 0x03, 0x07, 0x01, 0x01
        /*0010*/ 	.byte	0x02, 0x03, 0x00, 0x00, 0x02, 0x06, 0x01, 0x00, 0x04, 0x0b, 0x08, 0x00, 0x09, 0x00, 0x00, 0x00
        /*0020*/ 	.byte	0x00, 0x00, 0x00, 0x00


//--------------------- .nv.info._Z25attention_hopper_warpspecPK6__halfS1_S1_PS_iiiifb --------------------------
	.section	.nv.info._Z25attention_hopper_warpspecPK6__halfS1_S1_PS_iiiifb,"",@"SHT_CUDA_INFO"
	.sectionflags	@""
	.align	4


	//----- nvinfo : EIATTR_CUDA_API_VERSION
	.align		4
        /*0000*/ 	.byte	0x04, 0x37
        /*0002*/ 	.short	(.L_7 - .L_6)
.L_6:
        /*0004*/ 	.word	0x00000082


	//----- nvinfo : EIATTR_KPARAM_INFO
	.align		4
.L_7:
        /*0008*/ 	.byte	0x04, 0x17
        /*000a*/ 	.short	(.L_9 - .L_8)
.L_8:
        /*000c*/ 	.word	0x00000000
        /*0010*/ 	.short	0x0009
        /*0012*/ 	.short	0x0034
        /*0014*/ 	.byte	0x00, 0xf0, 0x05, 0x00


	//----- nvinfo : EIATTR_KPARAM_INFO
	.align		4
.L_9:
        /*0018*/ 	.byte	0x04, 0x17
        /*001a*/ 	.short	(.L_11 - .L_10)
.L_10:
        /*001c*/ 	.word	0x00000000
        /*0020*/ 	.short	0x0008
        /*0022*/ 	.short	0x0030
        /*0024*/ 	.byte	0x00, 0xf0, 0x11, 0x00


	//----- nvinfo : EIATTR_KPARAM_INFO
	.align		4
.L_11:
        /*0028*/ 	.byte	0x04, 0x17
        /*002a*/ 	.short	(.L_13 - .L_12)
.L_12:
        /*002c*/ 	.word	0x00000000
        /*0030*/ 	.short	0x0007
        /*0032*/ 	.short	0x002c
        /*0034*/ 	.byte	0x00, 0xf0, 0x11, 0x00


	//----- nvinfo : EIATTR_KPARAM_INFO
	.align		4
.L_13:
        /*0038*/ 	.byte	0x04, 0x17
        /*003a*/ 	.short	(.L_15 - .L_14)
.L_14:
        /*003c*/ 	.word	0x00000000
        /*0040*/ 	.short	0x0006
        /*0042*/ 	.short	0x0028
        /*0044*/ 	.byte	0x00, 0xf0, 0x11, 0x00


	//----- nvinfo : EIATTR_KPARAM_INFO
	.align		4
.L_15:
        /*0048*/ 	.byte	0x04, 0x17
        /*004a*/ 	.short	(.L_17 - .L_16)
.L_16:
        /*004c*/ 	.word	0x00000000
        /*0050*/ 	.short	0x0005
        /*0052*/ 	.short	0x0024
        /*0054*/ 	.byte	0x00, 0xf0, 0x11, 0x00


	//----- nvinfo : EIATTR_KPARAM_INFO
	.align		4
.L_17:
        /*0058*/ 	.byte	0x04, 0x17
        /*005a*/ 	.short	(.L_19 - .L_18)
.L_18:
        /*005c*/ 	.word	0x00000000
        /*0060*/ 	.short	0x0004
        /*0062*/ 	.short	0x0020
        /*0064*/ 	.byte	0x00, 0xf0, 0x11, 0x00


	//----- nvinfo : EIATTR_KPARAM_INFO
	.align		4
.L_19:
        /*0068*/ 	.byte	0x04, 0x17
        /*006a*/ 	.short	(.L_21 - .L_20)
.L_20:
        /*006c*/ 	.word	0x00000000
        /*0070*/ 	.short	0x0003
        /*0072*/ 	.short	0x0018
        /*0074*/ 	.byte	0x00, 0xf5, 0x21, 0x00


	//----- nvinfo : EIATTR_KPARAM_INFO
	.align		4
.L_21:
        /*0078*/ 	.byte	0x04, 0x17
        /*007a*/ 	.short	(.L_23 - .L_22)
.L_22:
        /*007c*/ 	.word	0x00000000
        /*0080*/ 	.short	0x0002
        /*0082*/ 	.short	0x0010
        /*0084*/ 	.byte	0x00, 0xf5, 0x21, 0x00


	//----- nvinfo : EIATTR_KPARAM_INFO
	.align		4
.L_23:
        /*0088*/ 	.byte	0x04, 0x17
        /*008a*/ 	.short	(.L_25 - .L_24)
.L_24:
        /*008c*/ 	.word	0x00000000
        /*0090*/ 	.short	0x0001
        /*0092*/ 	.short	0x0008
        /*0094*/ 	.byte	0x00, 0xf5, 0x21, 0x00


	//----- nvinfo : EIATTR_KPARAM_INFO
	.align		4
.L_25:
        /*0098*/ 	.byte	0x04, 0x17
        /*009a*/ 	.short	(.L_27 - .L_26)
.L_26:
        /*009c*/ 	.word	0x00000000
        /*00a0*/ 	.short	0x0000
        /*00a2*/ 	.short	0x0000
        /*00a4*/ 	.byte	0x00, 0xf5, 0x21, 0x00


	//----- nvinfo : EIATTR_SPARSE_MMA_MASK
	.align		4
.L_27:
        /*00a8*/ 	.byte	0x03, 0x50
        /*00aa*/ 	.short	0x0000


	//----- nvinfo : EIATTR_MAXREG_COUNT
	.align		4
        /*00ac*/ 	.byte	0x03, 0x1b
        /*00ae*/ 	.short	0x0080


	//----- nvinfo : EIATTR_MERCURY_ISA_VERSION
	.align		4
        /*00b0*/ 	.byte	0x03, 0x5f
        /*00b2*/ 	.short	0x0101


	//----- nvinfo : EIATTR_VRC_CTA_INIT_COUNT
	.align		4
        /*00b4*/ 	.byte	0x02, 0x4a
	.zero		1
	.zero		1


	//----- nvinfo : EIATTR_EXIT_INSTR_OFFSETS
	.align		4
        /*00b8*/ 	.byte	0x04, 0x1c
        /*00ba*/ 	.short	(.L_29 - .L_28)


	//   ....[0]....
.L_28:
        /*00bc*/ 	.word	0x00000070


	//   ....[1]....
        /*00c0*/ 	.word	0x000003b0


	//----- nvinfo : EIATTR_MAX_THREADS
	.align		4
.L_29:
        /*00c4*/ 	.byte	0x04, 0x05
        /*00c6*/ 	.short	(.L_31 - .L_30)
.L_30:
        /*00c8*/ 	.word	0x00000100
        /*00cc*/ 	.word	0x00000001
        /*00d0*/ 	.word	0x00000001


	//----- nvinfo : EIATTR_CRS_STACK_SIZE
	.align		4
.L_31:
        /*00d4*/ 	.byte	0x04, 0x1e
        /*00d6*/ 	.short	(.L_33 - .L_32)
.L_32:
        /*00d8*/ 	.word	0x00000000


	//----- nvinfo : EIATTR_CBANK_PARAM_SIZE
	.align		4
.L_33:
        /*00dc*/ 	.byte	0x03, 0x19
        /*00de*/ 	.short	0x0035


	//----- nvinfo : EIATTR_PARAM_CBANK
	.align		4
        /*00e0*/ 	.byte	0x04, 0x0a
        /*00e2*/ 	.short	(.L_35 - .L_34)
	.align		4
.L_34:
        /*00e4*/ 	.word	index@(.nv.constant0._Z25attention_hopper_warpspecPK6__halfS1_S1_PS_iiiifb)
        /*00e8*/ 	.short	0x0380
        /*00ea*/ 	.short	0x0035


	//----- nvinfo : EIATTR_SW_WAR
	.align		4
.L_35:
        /*00ec*/ 	.byte	0x04, 0x36
        /*00ee*/ 	.short	(.L_37 - .L_36)
.L_36:
        /*00f0*/ 	.word	0x00000008
.L_37:


//--------------------- .nv.callgraph             --------------------------
	.section	.nv.callgraph,"",@"SHT_CUDA_CALLGRAPH"
	.align	4
	.sectionentsize	8
	.align		4
        /*0000*/ 	.word	0x00000000
	.align		4
        /*0004*/ 	.word	0xffffffff
	.align		4
        /*0008*/ 	.word	0x00000000
	.align		4
        /*000c*/ 	.word	0xfffffffe
	.align		4
        /*0010*/ 	.word	0x00000000
	.align		4
        /*0014*/ 	.word	0xfffffffd
	.align		4
        /*0018*/ 	.word	0x00000000
	.align		4
        /*001c*/ 	.word	0xfffffffc


//--------------------- .text._Z25attention_hopper_warpspecPK6__halfS1_S1_PS_iiiifb --------------------------
	.section	.text._Z25attention_hopper_warpspecPK6__halfS1_S1_PS_iiiifb,"ax",@progbits
	.align	128
        .global         _Z25attention_hopper_warpspecPK6__halfS1_S1_PS_iiiifb
        .type           _Z25attention_hopper_warpspecPK6__halfS1_S1_PS_iiiifb,@function
        .size           _Z25attention_hopper_warpspecPK6__halfS1_S1_PS_iiiifb,(.L_x_11 - _Z25attention_hopper_warpspecPK6__halfS1_S1_PS_iiiifb)
        .other          _Z25attention_hopper_warpspecPK6__halfS1_S1_PS_iiiifb,@"STO_CUDA_ENTRY STV_DEFAULT"
_Z25attention_hopper_warpspecPK6__halfS1_S1_PS_iiiifb:
.text._Z25attention_hopper_warpspecPK6__halfS1_S1_PS_iiiifb:
[----:B------:R-:W-:Y:S08]  /*0000*/  LDC R1, c[0x0][0x37c] ;  /* 0x0000df00ff017b82 */ /* 0x000ff00000000800 */
[----:B------:R-:W0:Y:S08]  /*0010*/  LDC.64 R2, c[0x0][0x3a0] ;  /* 0x0000e800ff027b82 */ /* 0x000e300000000a00 */
[----:B------:R-:W1:Y:S08]  /*0020*/  LDC R4, c[0x0][0x3a8] ;  /* 0x0000ea00ff047b82 */ /* 0x000e700000000800 */
[----:B------:R-:W2:Y:S01]  /*0030*/  S2UR UR4, SR_CTAID.X ;  /* 0x00000000000479c3 */ /* 0x000ea20000002500 */
[----:B0-----:R-:W-:Y:S01]  /*0040*/  IMAD R0, R3, R2, RZ ;  /* 0x0000000203007224 */ /* 0x001fe200078e02ff */
[----:B-1----:R-:W-:-:S04]  /*0050*/  ISETP.GE.AND P0, PT, R4, 0x1, PT ;  /* 0x000000010400780c */ /* 0x002fc80003f06270 */
[----:B--2---:R-:W-:-:S13]  /*0060*/  ISETP.LE.OR P0, PT, R0, UR4, !P0 ;  /* 0x0000000400007c0c */ /* 0x004fda000c703670 */
[----:B------:R-:W-:Y:S05]  /*0070*/  @P0 EXIT ;  /* 0x000000000000094d */ /* 0x000fea0003800000 */
[----:B------:R-:W0:Y:S01]  /*0080*/  S2R R2, SR_TID.X ;  /* 0x0000000000027919 */ /* 0x000e220000002100 */
[----:B------:R-:W-:Y:S01]  /*0090*/  IMAD.U32 R3, RZ, RZ, UR4 ;  /* 0x00000004ff037e24 */ /* 0x000fe2000f8e00ff */
[----:B------:R-:W1:Y:S01]  /*00a0*/  LDCU UR5, c[0x0][0x370] ;  /* 0x00006e00ff0577ac */ /* 0x000e620008000800 */
[----:B0-----:R-:W-:Y:S01]  /*00b0*/  ISETP.GE.U32.AND P0, PT, R2, 0x40, PT ;  /* 0x000000400200780c */ /* 0x001fe20003f06070 */
[----:B------:R-:W-:-:S05]  /*00c0*/  VIADD R2, R4, 0x3f ;  /* 0x0000003f04027836 */ /* 0x000fca0000000000 */
[----:B-1----:R-:W-:-:S07]  /*00d0*/  SHF.R.U32.HI R2, RZ, 0x6, R2 ;  /* 0x00000006ff027819 */ /* 0x002fce0000011602 */
.L_x_9:
[----:B------:R-:W-:Y:S01]  /*00e0*/  VIADD R3, R3, UR5 ;  /* 0x0000000503037c36 */ /* 0x000fe20008000000 */
[----:B------:R-:W-:Y:S01]  /*00f0*/  BSSY B1, `(.L_x_0) ;  /* 0x000002a000017945 */ /* 0x000fe20003800000 */
[----:B01----:R-:W-:-:S03]  /*0100*/  IMAD.MOV.U32 R4, RZ, RZ, RZ ;  /* 0x000000ffff047224 */ /* 0x003fc600078e00ff */
[----:B------:R-:W-:-:S13]  /*0110*/  ISETP.GE.AND P1, PT, R3, R0, PT ;  /* 0x000000000300720c */ /* 0x000fda0003f26270 */
.L_x_8:
[----:B------:R-:W-:Y:S01]  /*0120*/  BSSY B0, `(.L_x_1) ;  /* 0x0000024000007945 */ /* 0x000fe20003800000 */
[----:B0-----:R-:W-:-:S03]  /*0130*/  LOP3.LUT R9, R4, 0x1, RZ, 0xc0, !PT ;  /* 0x0000000104097812 */ /* 0x001fc600078ec0ff */
[----:B-1----:R-:W-:Y:S05]  /*0140*/  @!P0 BRA `(.L_x_2) ;  /* 0x0000000000448947 */ /* 0x002fea0003800000 */
[----:B------:R-:W0:Y:S01]  /*0150*/  S2R R8, SR_CgaCtaId ;  /* 0x0000000000087919 */ /* 0x000e220000008800 */
[----:B------:R-:W-:Y:S01]  /*0160*/  MOV R5, 0x400 ;  /* 0x0000040000057802 */ /* 0x000fe20000000f00 */
[----:B------:R-:W-:Y:S03]  /*0170*/  BSSY B2, `(.L_x_3) ;  /* 0x0000007000027945 */ /* 0x000fe60003800000 */
[----:B0-----:R-:W-:-:S05]  /*0180*/  LEA R6, R8, R5, 0x18 ;  /* 0x0000000508067211 */ /* 0x001fca00078ec0ff */
[----:B------:R-:W-:-:S07]  /*0190*/  IMAD R6, R9, 0x4, R6 ;  /* 0x0000000409067824 */ /* 0x000fce00078e0206 */
.L_x_4:
[----:B------:R-:W0:Y:S01]  /*01a0*/  LDS R7, [R6] ;  /* 0x0000000006077984 */ /* 0x000e220000000800 */
[----:B------:R-:W-:Y:S05]  /*01b0*/  YIELD ;  /* 0x0000000000007946 */ /* 0x000fea0003800000 */
[----:B0-----:R-:W-:-:S13]  /*01c0*/  ISETP.GT.AND P2, PT, R7, R4, PT ;  /* 0x000000040700720c */ /* 0x001fda0003f44270 */
[----:B------:R-:W-:Y:S05]  /*01d0*/  @!P2 BRA `(.L_x_4) ;  /* 0xfffffffc00f0a947 */ /* 0x000fea000383ffff */
[----:B------:R-:W-:Y:S05]  /*01e0*/  BSYNC B2 ;  /* 0x0000000000027941 */ /* 0x000fea0003800000 */
.L_x_3:
[----:B------:R-:W-:Y:S02]  /*01f0*/  VIADD R5, R5, 0x8 ;  /* 0x0000000805057836 */ /* 0x000fe40000000000 */
[----:B------:R-:W-:-:S03]  /*0200*/  VIADD R4, R4, 0x1 ;  /* 0x0000000104047836 */ /* 0x000fc60000000000 */
[----:B------:R-:W-:-:S05]  /*0210*/  LEA R5, R8, R5, 0x18 ;  /* 0x0000000508057211 */ /* 0x000fca00078ec0ff */
[----:B------:R-:W-:Y:S01]  /*0220*/  IMAD R5, R9, 0x4, R5 ;  /* 0x0000000409057824 */ /* 0x000fe200078e0205 */
[----:B------:R0:W-:Y:S06]  /*0230*/  MEMBAR.SC.CTA ;  /* 0x0000000000007992 */ /* 0x0001ec0000000000 */
[----:B0-----:R1:W-:Y:S01]  /*0240*/  STS [R5], R4 ;  /* 0x0000000405007388 */ /* 0x0013e20000000800 */
[----:B------:R-:W-:Y:S05]  /*0250*/  BRA `(.L_x_5) ;  /* 0x0000000000407947 */ /* 0x000fea0003800000 */
.L_x_2:
[----:B------:R-:W0:Y:S01]  /*0260*/  S2R R7, SR_CgaCtaId ;  /* 0x0000000000077919 */ /* 0x000e220000008800 */
[----:B------:R-:W-:Y:S01]  /*0270*/  MOV R6, 0x400 ;  /* 0x0000040000067802 */ /* 0x000fe20000000f00 */
[----:B------:R-:W-:Y:S04]  /*0280*/  BSSY B2, `(.L_x_6) ;  /* 0x0000008000027945 */ /* 0x000fe80003800000 */
[----:B------:R-:W-:-:S05]  /*0290*/  VIADD R5, R6, 0x8 ;  /* 0x0000000806057836 */ /* 0x000fca0000000000 */
[----:B0-----:R-:W-:-:S05]  /*02a0*/  LEA R8, R7, R5, 0x18 ;  /* 0x0000000507087211 */ /* 0x001fca00078ec0ff */
[----:B------:R-:W-:-:S07]  /*02b0*/  IMAD R8, R9, 0x4, R8 ;  /* 0x0000000409087824 */ /* 0x000fce00078e0208 */
.L_x_7:
[----:B------:R-:W0:Y:S01]  /*02c0*/  LDS R5, [R8] ;  /* 0x0000000008057984 */ /* 0x000e220000000800 */
[----:B------:R-:W-:Y:S05]  /*02d0*/  YIELD ;  /* 0x0000000000007946 */ /* 0x000fea0003800000 */
[----:B0-----:R-:W-:-:S13]  /*02e0*/  ISETP.GE.AND P2, PT, R5, R4, PT ;  /* 0x000000040500720c */ /* 0x001fda0003f46270 */
[----:B------:R-:W-:Y:S05]  /*02f0*/  @!P2 BRA `(.L_x_7) ;  /* 0xfffffffc00f0a947 */ /* 0x000fea000383ffff */
[----:B------:R-:W-:Y:S05]  /*0300*/  BSYNC B2 ;  /* 0x0000000000027941 */ /* 0x000fea0003800000 */
.L_x_6:
[----:B------:R-:W-:Y:S01]  /*0310*/  LEA R6, R7, R6, 0x18 ;  /* 0x0000000607067211 */ /* 0x000fe200078ec0ff */
[----:B------:R-:W-:-:S04]  /*0320*/  VIADD R4, R4, 0x1 ;  /* 0x0000000104047836 */ /* 0x000fc80000000000 */
[----:B------:R-:W-:Y:S01]  /*0330*/  IMAD R9, R9, 0x4, R6 ;  /* 0x0000000409097824 */ /* 0x000fe200078e0206 */
[----:B------:R0:W-:Y:S06]  /*0340*/  MEMBAR.SC.CTA ;  /* 0x0000000000007992 */ /* 0x0001ec0000000000 */
[----:B0-----:R0:W-:Y:S02]  /*0350*/  STS [R9], R4 ;  /* 0x0000000409007388 */ /* 0x0011e40000000800 */
.L_x_5:
[----:B------:R-:W-:Y:S05]  /*0360*/  BSYNC B0 ;  /* 0x0000000000007941 */ /* 0x000fea0003800000 */
.L_x_1:
[----:B------:R-:W-:-:S13]  /*0370*/  ISETP.NE.AND P2, PT, R4, R2, PT ;  /* 0x000000020400720c */ /* 0x000fda0003f45270 */
[----:B------:R-:W-:Y:S05]  /*0380*/  @P2 BRA `(.L_x_8) ;  /* 0xfffffffc00642947 */ /* 0x000fea000383ffff */
[----:B------:R-:W-:Y:S05]  /*0390*/  BSYNC B1 ;  /* 0x0000000000017941 */ /* 0x000fea0003800000 */
.L_x_0:
[----:B------:R-:W-:Y:S05]  /*03a0*/  @!P1 BRA `(.L_x_9) ;  /* 0xfffffffc004c9947 */ /* 0x000fea000383ffff */
[----:B------:R-:W-:Y:S05]  /*03b0*/  EXIT ;  /* 0x000000000000794d */ /* 0x000fea0003800000 */
.L_x_10:
[----:B------:R-:W-:-:S00]  /*03c0*/  BRA `(.L_x_10) ;  /* 0xfffffffc00fc7947 */ /* 0x000fc0000383ffff */
[----:B------:R-:W-:-:S00]  /*03d0*/  NOP ;  /* 0x0000000000007918 */ /* 0x000fc00000000000 */
        /* <DEDUP_REMOVED lines=10> */
.L_x_11:


//--------------------- .nv.shared._Z25attention_hopper_warpspecPK6__halfS1_S1_PS_iiiifb --------------------------
	.section	.nv.shared._Z25attention_hopper_warpspecPK6__halfS1_S1_PS_iiiifb,"aw",@nobits
	.sectionflags	@""
	.align	4
.nv.shared._Z25attention_hopper_warpspecPK6__halfS1_S1_PS_iiiifb:
	.zero		1040


//--------------------- .nv.shared.reserved.0     --------------------------
	.section	.nv.shared.reserved.0,"aw",@nobits
	.weak		__nv_reservedSMEM_offset_0_alias
	.size		__nv_reservedSMEM_offset_0_alias, 0, 64
	.other		__nv_reservedSMEM_offset_0_alias,@"STO_CUDA_RESERVED_SHARED STV_DEFAULT"
__nv_reservedSMEM_offset_0_alias:
	.zero		0
	.zero		64


//--------------------- .nv.constant0._Z25attention_hopper_warpspecPK6__halfS1_S1_PS_iiiifb --------------------------
	.section	.nv.constant0._Z25attention_hopper_warpspecPK6__halfS1_S1_PS_iiiifb,"a",@progbits
	.sectionflags	@""
	.align	4
.nv.constant0._Z25attention_hopper_warpspecPK6__halfS1_S1_PS_iiiifb:
	.zero		949


//--------------------- SYMBOLS --------------------------

	.type		.nv.reservedSmem.offset0,@object
	.size		.nv.reservedSmem.offset0,0x4
	.type		.nv.reservedSmem.cap,@object
	.size		.nv.reservedSmem.cap,0x4
